//
// Generated by NVIDIA NVVM Compiler
//
// Compiler Build ID: CL-36424714
// Cuda compilation tools, release 13.0, V13.0.88
// Based on NVVM 20.0.0
//

.version 9.0
.target sm_100
.address_size 64

	// .globl	_Z9mydlaswp_15claswp_params_t

.visible .entry _Z9mydlaswp_15claswp_params_t(
	.param .align 8 .b8 _Z9mydlaswp_15claswp_params_t_param_0[152]
)
{
	.reg .pred 	%p<3>;
	.reg .b16 	%rs<7>;
	.reg .b32 	%r<37>;
	.reg .b32 	%f<33>;
	.reg .b64 	%rd<40>;

	mov.b64 	%rd6, _Z9mydlaswp_15claswp_params_t_param_0;
	mov.u64 	%rd1, %rd6;
	mov.u32 	%r8, %tid.x;
	mov.u32 	%r9, %ntid.x;
	mov.u32 	%r10, %ctaid.x;
	shl.b32 	%r11, %r10, 8;
	shr.s32 	%r12, %r11, 8;
	mad.lo.s32 	%r1, %r12, %r9, %r8;
	ld.param.u32 	%r13, [_Z9mydlaswp_15claswp_params_t_param_0+8];
	setp.ge.u32 	%p1, %r1, %r13;
	@%p1 bra 	$L__BB0_3;
	ld.param.u32 	%r2, [%rd1+12];
	ld.param.u64 	%rd7, [%rd1];
	cvta.to.global.u64 	%rd8, %rd7;
	cvt.u64.u32 	%rd9, %r1;
	ld.param.u32 	%r15, [%rd1+16];
	mul.lo.s32 	%r16, %r15, %r2;
	cvt.s64.s32 	%rd10, %r16;
	add.s64 	%rd11, %rd10, %rd9;
	shl.b64 	%rd12, %rd11, 3;
	add.s64 	%rd2, %rd8, %rd12;
	shl.b32 	%r3, %r2, 3;
	add.s64 	%rd39, %rd1, 32;
	mov.b32 	%r35, 0;
	mul.wide.s32 	%rd17, %r2, 8;
	mov.u32 	%r36, %r35;
$L__BB0_2:
	ld.param.u32 	%r17, [%rd39+-12];
	{ .reg .b16 tmp; mov.b32 {tmp, %rs1}, %r17; }
	cvt.s32.s16 	%r18, %r17;
	mul.wide.s32 	%rd13, %r35, 8;
	add.s64 	%rd14, %rd2, %rd13;
	mul.lo.s32 	%r19, %r2, %r18;
	mul.wide.s32 	%rd15, %r19, 8;
	add.s64 	%rd16, %rd2, %rd15;
	ld.global.v2.f32 	{%f1, %f2}, [%rd14];
	ld.global.v2.f32 	{%f3, %f4}, [%rd16];
	st.global.v2.f32 	[%rd14], {%f3, %f4};
	st.global.v2.f32 	[%rd16], {%f1, %f2};
	cvt.s32.s16 	%r20, %rs1;
	add.s64 	%rd18, %rd14, %rd17;
	mul.lo.s32 	%r21, %r2, %r20;
	mul.wide.s32 	%rd19, %r21, 8;
	add.s64 	%rd20, %rd2, %rd19;
	ld.global.v2.f32 	{%f5, %f6}, [%rd18];
	ld.global.v2.f32 	{%f7, %f8}, [%rd20];
	st.global.v2.f32 	[%rd18], {%f7, %f8};
	st.global.v2.f32 	[%rd20], {%f5, %f6};
	ld.param.v4.u16 	{%rs2, %rs3, %rs4, %rs5}, [%rd39+-8];
	cvt.s32.s16 	%r22, %rs2;
	add.s64 	%rd21, %rd18, %rd17;
	mul.lo.s32 	%r23, %r2, %r22;
	mul.wide.s32 	%rd22, %r23, 8;
	add.s64 	%rd23, %rd2, %rd22;
	ld.global.v2.f32 	{%f9, %f10}, [%rd21];
	ld.global.v2.f32 	{%f11, %f12}, [%rd23];
	st.global.v2.f32 	[%rd21], {%f11, %f12};
	st.global.v2.f32 	[%rd23], {%f9, %f10};
	cvt.s32.s16 	%r24, %rs3;
	add.s64 	%rd24, %rd21, %rd17;
	mul.lo.s32 	%r25, %r2, %r24;
	mul.wide.s32 	%rd25, %r25, 8;
	add.s64 	%rd26, %rd2, %rd25;
	ld.global.v2.f32 	{%f13, %f14}, [%rd24];
	ld.global.v2.f32 	{%f15, %f16}, [%rd26];
	st.global.v2.f32 	[%rd24], {%f15, %f16};
	st.global.v2.f32 	[%rd26], {%f13, %f14};
	cvt.s32.s16 	%r26, %rs4;
	add.s64 	%rd27, %rd24, %rd17;
	mul.lo.s32 	%r27, %r2, %r26;
	mul.wide.s32 	%rd28, %r27, 8;
	add.s64 	%rd29, %rd2, %rd28;
	ld.global.v2.f32 	{%f17, %f18}, [%rd27];
	ld.global.v2.f32 	{%f19, %f20}, [%rd29];
	st.global.v2.f32 	[%rd27], {%f19, %f20};
	st.global.v2.f32 	[%rd29], {%f17, %f18};
	cvt.s32.s16 	%r28, %rs5;
	add.s64 	%rd30, %rd27, %rd17;
	mul.lo.s32 	%r29, %r2, %r28;
	mul.wide.s32 	%rd31, %r29, 8;
	add.s64 	%rd32, %rd2, %rd31;
	ld.global.v2.f32 	{%f21, %f22}, [%rd30];
	ld.global.v2.f32 	{%f23, %f24}, [%rd32];
	st.global.v2.f32 	[%rd30], {%f23, %f24};
	st.global.v2.f32 	[%rd32], {%f21, %f22};
	ld.param.u32 	%r30, [%rd39];
	{ .reg .b16 tmp; mov.b32 {tmp, %rs6}, %r30; }
	cvt.s32.s16 	%r31, %r30;
	add.s64 	%rd33, %rd30, %rd17;
	mul.lo.s32 	%r32, %r2, %r31;
	mul.wide.s32 	%rd34, %r32, 8;
	add.s64 	%rd35, %rd2, %rd34;
	ld.global.v2.f32 	{%f25, %f26}, [%rd33];
	ld.global.v2.f32 	{%f27, %f28}, [%rd35];
	st.global.v2.f32 	[%rd33], {%f27, %f28};
	st.global.v2.f32 	[%rd35], {%f25, %f26};
	cvt.s32.s16 	%r33, %rs6;
	add.s64 	%rd36, %rd33, %rd17;
	mul.lo.s32 	%r34, %r2, %r33;
	mul.wide.s32 	%rd37, %r34, 8;
	add.s64 	%rd38, %rd2, %rd37;
	ld.global.v2.f32 	{%f29, %f30}, [%rd36];
	ld.global.v2.f32 	{%f31, %f32}, [%rd38];
	st.global.v2.f32 	[%rd36], {%f31, %f32};
	st.global.v2.f32 	[%rd38], {%f29, %f30};
	add.s32 	%r36, %r36, 8;
	add.s32 	%r35, %r35, %r3;
	add.s64 	%rd39, %rd39, 16;
	setp.ne.s32 	%p2, %r36, 64;
	@%p2 bra 	$L__BB0_2;
$L__BB0_3:
	ret;

}


// ===== COMPILED SASS (sm_100) =====

	.target	sm_100

	.elftype	@"ET_EXEC"


//--------------------- .note.nv.tkinfo           --------------------------
	.section	.note.nv.tkinfo,"",@"SHT_NOTE"
	.sectionflags	@"SHF_NOTE_NV_TKINFO"
	.tkinfo
        /*0018*/ 	.word	0x00000002
        /*0030*/ 	.string	""
        /*0030*/ 	.string	"ptxas"
        /*0030*/ 	.string	"Cuda compilation tools, release 13.0, V13.0.88"
        /*0030*/ 	.string	"Build cuda_13.0.r13.0/compiler.36424714_0"
        /*0030*/ 	.string	"-arch sm_100 -m 64 "



//--------------------- .note.nv.cuinfo           --------------------------
	.section	.note.nv.cuinfo,"",@"SHT_NOTE"
	.sectionflags	@"SHF_NOTE_NV_CUINFO"
        /*0018*/ 	.short	0x0002
        /*001a*/ 	.short	0x0064
        /*001c*/ 	.short	0x0082
	.zero		2


//--------------------- .nv.info                  --------------------------
	.section	.nv.info,"",@"SHT_CUDA_INFO"
	.align	4


	//----- nvinfo : EIATTR_REGCOUNT
	.align		4
        /*0000*/ 	.byte	0x04, 0x2f
        /*0002*/ 	.short	(.L_1 - .L_0)
	.align		4
.L_0:
        /*0004*/ 	.word	index@(_Z9mydlaswp_15claswp_params_t)
        /*0008*/ 	.word	0x00000020


	//----- nvinfo : EIATTR_FRAME_SIZE
	.align		4
.L_1:
        /*000c*/ 	.byte	0x04, 0x11
        /*000e*/ 	.short	(.L_3 - .L_2)
	.align		4
.L_2:
        /*0010*/ 	.word	index@(_Z9mydlaswp_15claswp_params_t)
        /*0014*/ 	.word	0x00000000


	//----- nvinfo : EIATTR_MIN_STACK_SIZE
	.align		4
.L_3:
        /*0018*/ 	.byte	0x04, 0x12
        /*001a*/ 	.short	(.L_5 - .L_4)
	.align		4
.L_4:
        /*001c*/ 	.word	index@(_Z9mydlaswp_15claswp_params_t)
        /*0020*/ 	.word	0x00000000
.L_5:


//--------------------- .nv.compat                --------------------------
	.section	.nv.compat,"",@"SHT_CUDA_COMPAT_INFO"
	.align	4
        /*0000*/ 	.byte	0x02, 0x09, 0x00, 0x00, 0x02, 0x02, 0x01, 0x00, 0x02, 0x05, 0x05, 0x00, 0x03, 0x07, 0x01, 0x01
        /*0010*/ 	.byte	0x02, 0x03, 0x00, 0x00, 0x02, 0x06, 0x01, 0x00, 0x04, 0x0b, 0x08, 0x00, 0x09, 0x00, 0x00, 0x00
        /*0020*/ 	.byte	0x00, 0x00, 0x00, 0x00


//--------------------- .nv.info._Z9mydlaswp_15claswp_params_t --------------------------
	.section	.nv.info._Z9mydlaswp_15claswp_params_t,"",@"SHT_CUDA_INFO"
	.sectionflags	@""
	.align	4


	//----- nvinfo : EIATTR_CUDA_API_VERSION
	.align		4
        /*0000*/ 	.byte	0x04, 0x37
        /*0002*/ 	.short	(.L_7 - .L_6)
.L_6:
        /*0004*/ 	.word	0x00000082


	//----- nvinfo : EIATTR_KPARAM_INFO
	.align		4
.L_7:
        /*0008*/ 	.byte	0x04, 0x17
        /*000a*/ 	.short	(.L_9 - .L_8)
.L_8:
        /*000c*/ 	.word	0x00000000
        /*0010*/ 	.short	0x0000
        /*0012*/ 	.short	0x0000
        /*0014*/ 	.byte	0x00, 0xf0, 0x61, 0x02


	//----- nvinfo : EIATTR_SPARSE_MMA_MASK
	.align		4
.L_9:
        /*0018*/ 	.byte	0x03, 0x50
        /*001a*/ 	.short	0x0000


	//----- nvinfo : EIATTR_MAXREG_COUNT
	.align		4
        /*001c*/ 	.byte	0x03, 0x1b
        /*001e*/ 	.short	0x00ff


	//----- nvinfo : EIATTR_MERCURY_ISA_VERSION
	.align		4
        /*0020*/ 	.byte	0x03, 0x5f
        /*0022*/ 	.short	0x0101


	//----- nvinfo : EIATTR_VRC_CTA_INIT_COUNT
	.align		4
        /*0024*/ 	.byte	0x02, 0x4a
	.zero		1
	.zero		1


	//----- nvinfo : EIATTR_EXIT_INSTR_OFFSETS
	.align		4
        /*0028*/ 	.byte	0x04, 0x1c
        /*002a*/ 	.short	(.L_11 - .L_10)


	//   ....[0]....
.L_10:
        /*002c*/ 	.word	0x00000090


	//   ....[1]....
        /*0030*/ 	.word	0x00002970


	//----- nvinfo : EIATTR_CBANK_PARAM_SIZE
	.align		4
.L_11:
        /*0034*/ 	.byte	0x03, 0x19
        /*0036*/ 	.short	0x0098


	//----- nvinfo : EIATTR_PARAM_CBANK
	.align		4
        /*0038*/ 	.byte	0x04, 0x0a
        /*003a*/ 	.short	(.L_13 - .L_12)
	.align		4
.L_12:
        /*003c*/ 	.word	index@(.nv.constant0._Z9mydlaswp_15claswp_params_t)
        /*0040*/ 	.short	0x0380
        /*0042*/ 	.short	0x0098


	//----- nvinfo : EIATTR_SW_WAR
	.align		4
.L_13:
        /*0044*/ 	.byte	0x04, 0x36
        /*0046*/ 	.short	(.L_15 - .L_14)
.L_14:
        /*0048*/ 	.word	0x00000008
.L_15:


//--------------------- .nv.callgraph             --------------------------
	.section	.nv.callgraph,"",@"SHT_CUDA_CALLGRAPH"
	.align	4
	.sectionentsize	8
	.align		4
        /*0000*/ 	.word	0x00000000
	.align		4
        /*0004*/ 	.word	0xffffffff
	.align		4
        /*0008*/ 	.word	0x00000000
	.align		4
        /*000c*/ 	.word	0xfffffffe
	.align		4
        /*0010*/ 	.word	0x00000000
	.align		4
        /*0014*/ 	.word	0xfffffffd
	.align		4
        /*0018*/ 	.word	0x00000000
	.align		4
        /*001c*/ 	.word	0xfffffffc


//--------------------- .text._Z9mydlaswp_15claswp_params_t --------------------------
	.section	.text._Z9mydlaswp_15claswp_params_t,"ax",@progbits
	.align	128
        .global         _Z9mydlaswp_15claswp_params_t
        .type           _Z9mydlaswp_15claswp_params_t,@function
        .size           _Z9mydlaswp_15claswp_params_t,(.L_x_1 - _Z9mydlaswp_15claswp_params_t)
        .other          _Z9mydlaswp_15claswp_params_t,@"STO_CUDA_ENTRY STV_DEFAULT"
_Z9mydlaswp_15claswp_params_t:
.text._Z9mydlaswp_15claswp_params_t:
[----:B------:R-:W-:Y:S01]  /*0000*/  LDC R1, c[0x0][0x37c] ;  /* 0x0000df00ff017b82 */ /* 0x000fe20000000800 */
[----:B------:R-:W0:Y:S01]  /*0010*/  S2R R0, SR_CTAID.X ;  /* 0x0000000000007919 */ /* 0x000e220000002500 */
[----:B------:R-:W1:Y:S01]  /*0020*/  LDCU UR4, c[0x0][0x360] ;  /* 0x00006c00ff0477ac */ /* 0x000e620008000800 */
[----:B------:R-:W1:Y:S01]  /*0030*/  S2R R3, SR_TID.X ;  /* 0x0000000000037919 */ /* 0x000e620000002100 */
[----:B------:R-:W2:Y:S01]  /*0040*/  LDCU UR5, c[0x0][0x388] ;  /* 0x00007100ff0577ac */ /* 0x000ea20008000800 */
[----:B0-----:R-:W-:-:S04]  /*0050*/  SHF.L.U32 R0, R0, 0x8, RZ ;  /* 0x0000000800007819 */ /* 0x001fc800000006ff */
[----:B------:R-:W-:-:S05]  /*0060*/  SHF.R.S32.HI R0, RZ, 0x8, R0 ;  /* 0x00000008ff007819 */ /* 0x000fca0000011400 */
[----:B-1----:R-:W-:-:S05]  /*0070*/  IMAD R0, R0, UR4, R3 ;  /* 0x0000000400007c24 */ /* 0x002fca000f8e0203 */
[----:B--2---:R-:W-:-:S13]  /*0080*/  ISETP.GE.U32.AND P0, PT, R0, UR5, PT ;  /* 0x0000000500007c0c */ /* 0x004fda000bf06070 */
[----:B------:R-:W-:Y:S05]  /*0090*/  @P0 EXIT ;  /* 0x000000000000094d */ /* 0x000fea0003800000 */
[----:B------:R-:W0:Y:S01]  /*00a0*/  LDC R7, c[0x0][0x38c] ;  /* 0x0000e300ff077b82 */ /* 0x000e220000000800 */
[----:B------:R-:W0:Y:S01]  /*00b0*/  LDCU UR5, c[0x0][0x390] ;  /* 0x00007200ff0577ac */ /* 0x000e220008000800 */
[----:B------:R-:W1:Y:S01]  /*00c0*/  LDCU.U16 UR4, c[0x0][0x394] ;  /* 0x00007280ff0477ac */ /* 0x000e620008000400 */
[----:B------:R-:W2:Y:S01]  /*00d0*/  LDCU.64 UR8, c[0x0][0x380] ;  /* 0x00007000ff0877ac */ /* 0x000ea20008000a00 */
[----:B------:R-:W3:Y:S01]  /*00e0*/  LDCU.64 UR6, c[0x0][0x358] ;  /* 0x00006b00ff0677ac */ /* 0x000ee20008000a00 */
[----:B-1----:R-:W-:Y:S01]  /*00f0*/  UPRMT UR4, UR4, 0x9910, URZ ;  /* 0x0000991004047896 */ /* 0x002fe200080000ff */
[----:B0-----:R-:W-:-:S05]  /*0100*/  IMAD R3, R7, UR5, RZ ;  /* 0x0000000507037c24 */ /* 0x001fca000f8e02ff */
[----:B------:R-:W-:Y:S01]  /*0110*/  IADD3 R0, P0, PT, R0, R3, RZ ;  /* 0x0000000300007210 */ /* 0x000fe20007f1e0ff */
[----:B------:R-:W-:-:S03]  /*0120*/  IMAD R5, R7, UR4, RZ ;  /* 0x0000000407057c24 */ /* 0x000fc6000f8e02ff */
[----:B------:R-:W-:Y:S02]  /*0130*/  LEA.HI.X.SX32 R3, R3, RZ, 0x1, P0 ;  /* 0x000000ff03037211 */ /* 0x000fe400000f0eff */
[----:B--2---:R-:W-:-:S04]  /*0140*/  LEA R2, P0, R0, UR8, 0x3 ;  /* 0x0000000800027c11 */ /* 0x004fc8000f8018ff */
[----:B------:R-:W-:-:S03]  /*0150*/  LEA.HI.X R3, R0, UR9, R3, 0x3, P0 ;  /* 0x0000000900037c11 */ /* 0x000fc600080f1c03 */
[--C-:B------:R-:W-:Y:S02]  /*0160*/  IMAD.WIDE R4, R5, 0x8, R2.reuse ;  /* 0x0000000805047825 */ /* 0x100fe400078e0202 */
[----:B---3--:R-:W2:Y:S04]  /*0170*/  LDG.E.64 R16, desc[UR6][R2.64] ;  /* 0x0000000602107981 */ /* 0x008ea8000c1e1b00 */
[----:B------:R-:W3:Y:S01]  /*0180*/  LDG.E.64 R18, desc[UR6][R4.64] ;  /* 0x0000000604127981 */ /* 0x000ee2000c1e1b00 */
[----:B------:R-:W0:Y:S01]  /*0190*/  LDCU.U16 UR4, c[0x0][0x396] ;  /* 0x000072c0ff0477ac */ /* 0x000e220008000400 */
[----:B------:R-:W-:Y:S01]  /*01a0*/  IMAD.WIDE R8, R7, 0x8, R2 ;  /* 0x0000000807087825 */ /* 0x000fe200078e0202 */
[----:B0-----:R-:W-:-:S06]  /*01b0*/  UPRMT UR4, UR4, 0x9910, URZ ;  /* 0x0000991004047896 */ /* 0x001fcc00080000ff */
[----:B------:R-:W-:-:S04]  /*01c0*/  IMAD R11, R7, UR4, RZ ;  /* 0x00000004070b7c24 */ /* 0x000fc8000f8e02ff */
[----:B------:R-:W-:Y:S01]  /*01d0*/  IMAD.WIDE R10, R11, 0x8, R2 ;  /* 0x000000080b0a7825 */ /* 0x000fe200078e0202 */
[----:B------:R-:W0:Y:S01]  /*01e0*/  LDCU.U16 UR4, c[0x0][0x398] ;  /* 0x00007300ff0477ac */ /* 0x000e220008000400 */
[----:B---3--:R1:W-:Y:S04]  /*01f0*/  STG.E.64 desc[UR6][R2.64], R18 ;  /* 0x0000001202007986 */ /* 0x0083e8000c101b06 */
[----:B--2---:R2:W-:Y:S04]  /*0200*/  STG.E.64 desc[UR6][R4.64], R16 ;  /* 0x0000001004007986 */ /* 0x0045e8000c101b06 */
[----:B------:R-:W3:Y:S04]  /*0210*/  LDG.E.64 R22, desc[UR6][R10.64] ;  /* 0x000000060a167981 */ /* 0x000ee8000c1e1b00 */
[----:B------:R-:W4:Y:S01]  /*0220*/  LDG.E.64 R20, desc[UR6][R8.64] ;  /* 0x0000000608147981 */ /* 0x000f22000c1e1b00 */
[----:B0-----:R-:W-:Y:S01]  /*0230*/  UPRMT UR4, UR4, 0x9910, URZ ;  /* 0x0000991004047896 */ /* 0x001fe200080000ff */
[----:B------:R-:W-:-:S05]  /*0240*/  IMAD.WIDE R12, R7, 0x8, R8 ;  /* 0x00000008070c7825 */ /* 0x000fca00078e0208 */
[----:B------:R-:W-:-:S04]  /*0250*/  IMAD R15, R7, UR4, RZ ;  /* 0x00000004070f7c24 */ /* 0x000fc8000f8e02ff */
[----:B------:R-:W-:Y:S01]  /*0260*/  IMAD.WIDE R14, R15, 0x8, R2 ;  /* 0x000000080f0e7825 */ /* 0x000fe200078e0202 */
[----:B------:R-:W0:Y:S01]  /*0270*/  LDCU.U16 UR4, c[0x0][0x39a] ;  /* 0x00007340ff0477ac */ /* 0x000e220008000400 */
[----:B---3--:R3:W-:Y:S04]  /*0280*/  STG.E.64 desc[UR6][R8.64], R22 ;  /* 0x0000001608007986 */ /* 0x0087e8000c101b06 */
[----:B----4-:R4:W-:Y:S04]  /*0290*/  STG.E.64 desc[UR6][R10.64], R20 ;  /* 0x000000140a007986 */ /* 0x0109e8000c101b06 */
[----:B------:R-:W5:Y:S04]  /*02a0*/  LDG.E.64 R24, desc[UR6][R14.64] ;  /* 0x000000060e187981 */ /* 0x000f68000c1e1b00 */
[----:B-1----:R-:W3:Y:S01]  /*02b0*/  LDG.E.64 R18, desc[UR6][R12.64] ;  /* 0x000000060c127981 */ /* 0x002ee2000c1e1b00 */
[----:B0-----:R-:W-:Y:S01]  /*02c0*/  UPRMT UR4, UR4, 0x9910, URZ ;  /* 0x0000991004047896 */ /* 0x001fe200080000ff */
[----:B--2---:R-:W-:-:S05]  /*02d0*/  IMAD.WIDE R4, R7, 0x8, R12 ;  /* 0x0000000807047825 */ /* 0x004fca00078e020c */
[----:B------:R-:W-:-:S04]  /*02e0*/  IMAD R17, R7, UR4, RZ ;  /* 0x0000000407117c24 */ /* 0x000fc8000f8e02ff */
[----:B------:R-:W-:Y:S01]  /*02f0*/  IMAD.WIDE R16, R17, 0x8, R2 ;  /* 0x0000000811107825 */ /* 0x000fe200078e0202 */
[----:B------:R-:W0:Y:S01]  /*0300*/  LDCU.U16 UR4, c[0x0][0x39c] ;  /* 0x00007380ff0477ac */ /* 0x000e220008000400 */
[----:B-----5:R1:W-:Y:S04]  /*0310*/  STG.E.64 desc[UR6][R12.64], R24 ;  /* 0x000000180c007986 */ /* 0x0203e8000c101b06 */
[----:B---3--:R2:W-:Y:S04]  /*0320*/  STG.E.64 desc[UR6][R14.64], R18 ;  /* 0x000000120e007986 */ /* 0x0085e8000c101b06 */
[----:B------:R-:W3:Y:S04]  /*0330*/  LDG.E.64 R22, desc[UR6][R16.64] ;  /* 0x0000000610167981 */ /* 0x000ee8000c1e1b00 */
[----:B----4-:R-:W4:Y:S01]  /*0340*/  LDG.E.64 R20, desc[UR6][R4.64] ;  /* 0x0000000604147981 */ /* 0x010f22000c1e1b00 */
[----:B0-----:R-:W-:Y:S01]  /*0350*/  UPRMT UR4, UR4, 0x9910, URZ ;  /* 0x0000991004047896 */ /* 0x001fe200080000ff */
[----:B------:R-:W-:-:S05]  /*0360*/  IMAD.WIDE R8, R7, 0x8, R4 ;  /* 0x0000000807087825 */ /* 0x000fca00078e0204 */
[----:B------:R-:W-:-:S04]  /*0370*/  IMAD R11, R7, UR4, RZ ;  /* 0x00000004070b7c24 */ /* 0x000fc8000f8e02ff */
[----:B------:R-:W-:Y:S01]  /*0380*/  IMAD.WIDE R10, R11, 0x8, R2 ;  /* 0x000000080b0a7825 */ /* 0x000fe200078e0202 */
[----:B------:R-:W0:Y:S01]  /*0390*/  LDCU.U16 UR4, c[0x0][0x39e] ;  /* 0x000073c0ff0477ac */ /* 0x000e220008000400 */
[----:B---3--:R-:W-:Y:S04]  /*03a0*/  STG.E.64 desc[UR6][R4.64], R22 ;  /* 0x0000001604007986 */ /* 0x008fe8000c101b06 */
[----:B----4-:R3:W-:Y:S04]  /*03b0*/  STG.E.64 desc[UR6][R16.64], R20 ;  /* 0x0000001410007986 */ /* 0x0107e8000c101b06 */
[----:B------:R-:W4:Y:S04]  /*03c0*/  LDG.E.64 R26, desc[UR6][R10.64] ;  /* 0x000000060a1a7981 */ /* 0x000f28000c1e1b00 */
[----:B-1----:R-:W5:Y:S01]  /*03d0*/  LDG.E.64 R24, desc[UR6][R8.64] ;  /* 0x0000000608187981 */ /* 0x002f62000c1e1b00 */
[----:B0-----:R-:W-:Y:S01]  /*03e0*/  UPRMT UR4, UR4, 0x9910, URZ ;  /* 0x0000991004047896 */ /* 0x001fe200080000ff */
[----:B------:R-:W-:-:S05]  /*03f0*/  IMAD.WIDE R12, R7, 0x8, R8 ;  /* 0x00000008070c7825 */ /* 0x000fca00078e0208 */
[----:B--2---:R-:W-:-:S04]  /*0400*/  IMAD R15, R7, UR4, RZ ;  /* 0x00000004070f7c24 */ /* 0x004fc8000f8e02ff */
[----:B------:R-:W-:Y:S01]  /*0410*/  IMAD.WIDE R14, R15, 0x8, R2 ;  /* 0x000000080f0e7825 */ /* 0x000fe200078e0202 */
[----:B------:R-:W0:Y:S01]  /*0420*/  LDCU.U16 UR4, c[0x0][0x3a0] ;  /* 0x00007400ff0477ac */ /* 0x000e220008000400 */
[----:B----4-:R-:W-:Y:S04]  /*0430*/  STG.E.64 desc[UR6][R8.64], R26 ;  /* 0x0000001a08007986 */ /* 0x010fe8000c101b06 */
[----:B-----5:R1:W-:Y:S04]  /*0440*/  STG.E.64 desc[UR6][R10.64], R24 ;  /* 0x000000180a007986 */ /* 0x0203e8000c101b06 */
[----:B---3--:R-:W2:Y:S04]  /*0450*/  LDG.E.64 R20, desc[UR6][R14.64] ;  /* 0x000000060e147981 */ /* 0x008ea8000c1e1b00 */
[----:B------:R-:W3:Y:S01]  /*0460*/  LDG.E.64 R4, desc[UR6][R12.64] ;  /* 0x000000060c047981 */ /* 0x000ee2000c1e1b00 */
[----:B0-----:R-:W-:Y:S01]  /*0470*/  UPRMT UR4, UR4, 0x9910, URZ ;  /* 0x0000991004047896 */ /* 0x001fe200080000ff */
[----:B------:R-:W-:-:S05]  /*0480*/  IMAD.WIDE R16, R7, 0x8, R12 ;  /* 0x0000000807107825 */ /* 0x000fca00078e020c */
[----:B------:R-:W-:-:S04]  /*0490*/  IMAD R19, R7, UR4, RZ ;  /* 0x0000000407137c24 */ /* 0x000fc8000f8e02ff */
[----:B------:R-:W-:Y:S01]  /*04a0*/  IMAD.WIDE R18, R19, 0x8, R2 ;  /* 0x0000000813127825 */ /* 0x000fe200078e0202 */
[----:B------:R-:W0:Y:S01]  /*04b0*/  LDCU.U16 UR4, c[0x0][0x3a2] ;  /* 0x00007440ff0477ac */ /* 0x000e220008000400 */
[----:B--2---:R-:W-:Y:S04]  /*04c0*/  STG.E.64 desc[UR6][R12.64], R20 ;  /* 0x000000140c007986 */ /* 0x004fe8000c101b06 */
[----:B---3--:R2:W-:Y:S04]  /*04d0*/  STG.E.64 desc[UR6][R14.64], R4 ;  /* 0x000000040e007986 */ /* 0x0085e8000c101b06 */
[----:B-1----:R-:W3:Y:S04]  /*04e0*/  LDG.E.64 R24, desc[UR6][R18.64] ;  /* 0x0000000612187981 */ /* 0x002ee8000c1e1b00 */
[----:B------:R-:W4:Y:S01]  /*04f0*/  LDG.E.64 R22, desc[UR6][R16.64] ;  /* 0x0000000610167981 */ /* 0x000f22000c1e1b00 */
[----:B0-----:R-:W-:Y:S01]  /*0500*/  UPRMT UR4, UR4, 0x9910, URZ ;  /* 0x0000991004047896 */ /* 0x001fe200080000ff */
[C---:B------:R-:W-:Y:S01]  /*0510*/  IMAD.WIDE R8, R7.reuse, 0x8, R16 ;  /* 0x0000000807087825 */ /* 0x040fe200078e0210 */
[----:B--2---:R-:W0:Y:S04]  /*0520*/  LDC R4, c[0x0][0x38c] ;  /* 0x0000e300ff047b82 */ /* 0x004e280000000800 */
[----:B------:R-:W-:-:S04]  /*0530*/  IMAD R11, R7, UR4, RZ ;  /* 0x00000004070b7c24 */ /* 0x000fc8000f8e02ff */
[----:B------:R-:W-:Y:S01]  /*0540*/  IMAD.WIDE R10, R11, 0x8, R2 ;  /* 0x000000080b0a7825 */ /* 0x000fe200078e0202 */
[----:B------:R-:W1:Y:S01]  /*0550*/  LDCU.U16 UR4, c[0x0][0x3a4] ;  /* 0x00007480ff0477ac */ /* 0x000e620008000400 */
[----:B---3--:R2:W-:Y:S04]  /*0560*/  STG.E.64 desc[UR6][R16.64], R24 ;  /* 0x0000001810007986 */ /* 0x0085e8000c101b06 */
[----:B----4-:R3:W-:Y:S04]  /*0570*/  STG.E.64 desc[UR6][R18.64], R22 ;  /* 0x0000001612007986 */ /* 0x0107e8000c101b06 */
[----:B------:R-:W4:Y:S04]  /*0580*/  LDG.E.64 R26, desc[UR6][R10.64] ;  /* 0x000000060a1a7981 */ /* 0x000f28000c1e1b00 */
[----:B------:R-:W5:Y:S01]  /*0590*/  LDG.E.64 R20, desc[UR6][R8.64] ;  /* 0x0000000608147981 */ /* 0x000f62000c1e1b00 */
[----:B-1----:R-:W-:Y:S01]  /*05a0*/  UPRMT UR4, UR4, 0x9910, URZ ;  /* 0x0000991004047896 */ /* 0x002fe200080000ff */
[----:B------:R-:W-:-:S05]  /*05b0*/  SHF.L.U32 R5, R7, 0x3, RZ ;  /* 0x0000000307057819 */ /* 0x000fca00000006ff */
[----:B------:R-:W-:Y:S02]  /*05c0*/  IMAD R15, R7, UR4, RZ ;  /* 0x00000004070f7c24 */ /* 0x000fe4000f8e02ff */
[----:B------:R-:W-:-:S04]  /*05d0*/  IMAD.WIDE R12, R5, 0x8, R2 ;  /* 0x00000008050c7825 */ /* 0x000fc800078e0202 */
[----:B------:R-:W-:Y:S01]  /*05e0*/  IMAD.WIDE R14, R15, 0x8, R2 ;  /* 0x000000080f0e7825 */ /* 0x000fe200078e0202 */
[----:B------:R-:W1:Y:S01]  /*05f0*/  LDCU.U16 UR4, c[0x0][0x3a6] ;  /* 0x000074c0ff0477ac */ /* 0x000e620008000400 */
[----:B----4-:R4:W-:Y:S04]  /*0600*/  STG.E.64 desc[UR6][R8.64], R26 ;  /* 0x0000001a08007986 */ /* 0x0109e8000c101b06 */
[----:B-----5:R5:W-:Y:S04]  /*0610*/  STG.E.64 desc[UR6][R10.64], R20 ;  /* 0x000000140a007986 */ /* 0x020be8000c101b06 */
[----:B--2---:R-:W2:Y:S04]  /*0620*/  LDG.E.64 R24, desc[UR6][R14.64] ;  /* 0x000000060e187981 */ /* 0x004ea8000c1e1b00 */
[----:B---3--:R-:W3:Y:S01]  /*0630*/  LDG.E.64 R22, desc[UR6][R12.64] ;  /* 0x000000060c167981 */ /* 0x008ee2000c1e1b00 */
[----:B-1----:R-:W-:Y:S01]  /*0640*/  UPRMT UR4, UR4, 0x9910, URZ ;  /* 0x0000991004047896 */ /* 0x002fe200080000ff */
[----:B------:R-:W-:-:S05]  /*0650*/  IMAD.WIDE R16, R7, 0x8, R12 ;  /* 0x0000000807107825 */ /* 0x000fca00078e020c */
[----:B------:R-:W-:-:S04]  /*0660*/  IMAD R19, R7, UR4, RZ ;  /* 0x0000000407137c24 */ /* 0x000fc8000f8e02ff */
[----:B------:R-:W-:Y:S01]  /*0670*/  IMAD.WIDE R18, R19, 0x8, R2 ;  /* 0x0000000813127825 */ /* 0x000fe200078e0202 */
[----:B------:R-:W1:Y:S01]  /*0680*/  LDCU.U16 UR4, c[0x0][0x3a8] ;  /* 0x00007500ff0477ac */ /* 0x000e620008000400 */
[----:B--2---:R2:W-:Y:S04]  /*0690*/  STG.E.64 desc[UR6][R12.64], R24 ;  /* 0x000000180c007986 */ /* 0x0045e8000c101b06 */
[----:B---3--:R3:W-:Y:S04]  /*06a0*/  STG.E.64 desc[UR6][R14.64], R22 ;  /* 0x000000160e007986 */ /* 0x0087e8000c101b06 */
[----:B----4-:R-:W4:Y:S04]  /*06b0*/  LDG.E.64 R26, desc[UR6][R18.64] ;  /* 0x00000006121a7981 */ /* 0x010f28000c1e1b00 */
[----:B-----5:R-:W5:Y:S01]  /*06c0*/  LDG.E.64 R20, desc[UR6][R16.64] ;  /* 0x0000000610147981 */ /* 0x020f62000c1e1b00 */
[----:B-1----:R-:W-:Y:S01]  /*06d0*/  UPRMT UR4, UR4, 0x9910, URZ ;  /* 0x0000991004047896 */ /* 0x002fe200080000ff */
[----:B------:R-:W-:-:S05]  /*06e0*/  IMAD.WIDE R8, R7, 0x8, R16 ;  /* 0x0000000807087825 */ /* 0x000fca00078e0210 */
[----:B------:R-:W-:-:S04]  /*06f0*/  IMAD R11, R7, UR4, RZ ;  /* 0x00000004070b7c24 */ /* 0x000fc8000f8e02ff */
        /* <DEDUP_REMOVED lines=11> */
[----:B--2---:R-:W-:Y:S04]  /*07b0*/  STG.E.64 desc[UR6][R8.64], R24 ;  /* 0x0000001808007986 */ /* 0x004fe8000c101b06 */
[----:B---3--:R2:W-:Y:S04]  /*07c0*/  STG.E.64 desc[UR6][R10.64], R22 ;  /* 0x000000160a007986 */ /* 0x0085e8000c101b06 */
[----:B------:R-:W3:Y:S04]  /*07d0*/  LDG.E.64 R28, desc[UR6][R14.64] ;  /* 0x000000060e1c7981 */ /* 0x000ee8000c1e1b00 */
[----:B----4-:R-:W4:Y:S01]  /*07e0*/  LDG.E.64 R26, desc[UR6][R12.64] ;  /* 0x000000060c1a7981 */ /* 0x010f22000c1e1b00 */
[----:B-1----:R-:W-:Y:S01]  /*07f0*/  UPRMT UR4, UR4, 0x9910, URZ ;  /* 0x0000991004047896 */ /* 0x002fe200080000ff */
[----:B------:R-:W-:-:S05]  /*0800*/  IMAD.WIDE R16, R7, 0x8, R12 ;  /* 0x0000000807107825 */ /* 0x000fca00078e020c */
[----:B-----5:R-:W-:-:S04]  /*0810*/  IMAD R19, R7, UR4, RZ ;  /* 0x0000000407137c24 */ /* 0x020fc8000f8e02ff */
[----:B------:R-:W-:Y:S01]  /*0820*/  IMAD.WIDE R18, R19, 0x8, R2 ;  /* 0x0000000813127825 */ /* 0x000fe200078e0202 */
[----:B------:R-:W1:Y:S01]  /*0830*/  LDCU.U16 UR4, c[0x0][0x3ae] ;  /* 0x000075c0ff0477ac */ /* 0x000e620008000400 */
[----:B---3--:R-:W-:Y:S04]  /*0840*/  STG.E.64 desc[UR6][R12.64], R28 ;  /* 0x0000001c0c007986 */ /* 0x008fe8000c101b06 */
[----:B----4-:R3:W-:Y:S04]  /*0850*/  STG.E.64 desc[UR6][R14.64], R26 ;  /* 0x0000001a0e007986 */ /* 0x0107e8000c101b06 */
[----:B--2---:R-:W2:Y:S04]  /*0860*/  LDG.E.64 R10, desc[UR6][R18.64] ;  /* 0x00000006120a7981 */ /* 0x004ea8000c1e1b00 */
[----:B------:R-:W4:Y:S01]  /*0870*/  LDG.E.64 R8, desc[UR6][R16.64] ;  /* 0x0000000610087981 */ /* 0x000f22000c1e1b00 */
[----:B-1----:R-:W-:Y:S01]  /*0880*/  UPRMT UR4, UR4, 0x9910, URZ ;  /* 0x0000991004047896 */ /* 0x002fe200080000ff */
[----:B------:R-:W-:-:S05]  /*0890*/  IMAD.WIDE R20, R7, 0x8, R16 ;  /* 0x0000000807147825 */ /* 0x000fca00078e0210 */
[----:B------:R-:W-:-:S04]  /*08a0*/  IMAD R23, R7, UR4, RZ ;  /* 0x0000000407177c24 */ /* 0x000fc8000f8e02ff */
[----:B------:R-:W-:Y:S01]  /*08b0*/  IMAD.WIDE R22, R23, 0x8, R2 ;  /* 0x0000000817167825 */ /* 0x000fe200078e0202 */
[----:B------:R-:W1:Y:S01]  /*08c0*/  LDCU.U16 UR4, c[0x0][0x3b0] ;  /* 0x00007600ff0477ac */ /* 0x000e620008000400 */
[----:B--2---:R-:W-:Y:S04]  /*08d0*/  STG.E.64 desc[UR6][R16.64], R10 ;  /* 0x0000000a10007986 */ /* 0x004fe8000c101b06 */
[----:B----4-:R2:W-:Y:S04]  /*08e0*/  STG.E.64 desc[UR6][R18.64], R8 ;  /* 0x0000000812007986 */ /* 0x0105e8000c101b06 */
[----:B---3--:R-:W3:Y:S04]  /*08f0*/  LDG.E.64 R14, desc[UR6][R22.64] ;  /* 0x00000006160e7981 */ /* 0x008ee8000c1e1b00 */
[----:B------:R-:W4:Y:S01]  /*0900*/  LDG.E.64 R12, desc[UR6][R20.64] ;  /* 0x00000006140c7981 */ /* 0x000f22000c1e1b00 */
[----:B-1----:R-:W-:Y:S01]  /*0910*/  UPRMT UR4, UR4, 0x9910, URZ ;  /* 0x0000991004047896 */ /* 0x002fe200080000ff */
[----:B------:R-:W-:-:S05]  /*0920*/  IMAD.WIDE R24, R7, 0x8, R20 ;  /* 0x0000000807187825 */ /* 0x000fca00078e0214 */
[----:B------:R-:W-:-:S04]  /*0930*/  IMAD R27, R7, UR4, RZ ;  /* 0x00000004071b7c24 */ /* 0x000fc8000f8e02ff */
        /* <DEDUP_REMOVED lines=16> */
[----:B------:R-:W-:-:S05]  /*0a40*/  IADD3 R0, PT, PT, R5, R5, RZ ;  /* 0x0000000505007210 */ /* 0x000fca0007ffe0ff */
[----:B------:R-:W-:Y:S02]  /*0a50*/  IMAD R15, R7, UR4, RZ ;  /* 0x00000004070f7c24 */ /* 0x000fe4000f8e02ff */
[----:B------:R-:W-:-:S04]  /*0a60*/  IMAD.WIDE R12, R0, 0x8, R2 ;  /* 0x00000008000c7825 */ /* 0x000fc800078e0202 */
[----:B------:R-:W-:Y:S01]  /*0a70*/  IMAD.WIDE R14, R15, 0x8, R2 ;  /* 0x000000080f0e7825 */ /* 0x000fe200078e0202 */
[----:B------:R-:W1:Y:S01]  /*0a80*/  LDCU.U16 UR4, c[0x0][0x3b6] ;  /* 0x000076c0ff0477ac */ /* 0x000e620008000400 */
[----:B---3--:R3:W-:Y:S04]  /*0a90*/  STG.E.64 desc[UR6][R8.64], R22 ;  /* 0x0000001608007986 */ /* 0x0087e8000c101b06 */
[----:B----4-:R4:W-:Y:S04]  /*0aa0*/  STG.E.64 desc[UR6][R10.64], R20 ;  /* 0x000000140a007986 */ /* 0x0109e8000c101b06 */
[----:B--2---:R-:W2:Y:S04]  /*0ab0*/  LDG.E.64 R26, desc[UR6][R14.64] ;  /* 0x000000060e1a7981 */ /* 0x004ea8000c1e1b00 */
[----:B------:R-:W5:Y:S01]  /*0ac0*/  LDG.E.64 R24, desc[UR6][R12.64] ;  /* 0x000000060c187981 */ /* 0x000f62000c1e1b00 */
[----:B-1----:R-:W-:Y:S01]  /*0ad0*/  UPRMT UR4, UR4, 0x9910, URZ ;  /* 0x0000991004047896 */ /* 0x002fe200080000ff */
[----:B------:R-:W-:-:S05]  /*0ae0*/  IMAD.WIDE R16, R7, 0x8, R12 ;  /* 0x0000000807107825 */ /* 0x000fca00078e020c */
[----:B------:R-:W-:-:S04]  /*0af0*/  IMAD R19, R7, UR4, RZ ;  /* 0x0000000407137c24 */ /* 0x000fc8000f8e02ff */
[----:B------:R-:W-:Y:S01]  /*0b00*/  IMAD.WIDE R18, R19, 0x8, R2 ;  /* 0x0000000813127825 */ /* 0x000fe200078e0202 */
[----:B------:R-:W1:Y:S01]  /*0b10*/  LDCU.U16 UR4, c[0x0][0x3b8] ;  /* 0x00007700ff0477ac */ /* 0x000e620008000400 */
[----:B--2---:R2:W-:Y:S04]  /*0b20*/  STG.E.64 desc[UR6][R12.64], R26 ;  /* 0x0000001a0c007986 */ /* 0x0045e8000c101b06 */
[----:B-----5:R5:W-:Y:S04]  /*0b30*/  STG.E.64 desc[UR6][R14.64], R24 ;  /* 0x000000180e007986 */ /* 0x020be8000c101b06 */
[----:B---3--:R-:W3:Y:S04]  /*0b40*/  LDG.E.64 R22, desc[UR6][R18.64] ;  /* 0x0000000612167981 */ /* 0x008ee8000c1e1b00 */
[----:B----4-:R-:W4:Y:S01]  /*0b50*/  LDG.E.64 R20, desc[UR6][R16.64] ;  /* 0x0000000610147981 */ /* 0x010f22000c1e1b00 */
[----:B-1----:R-:W-:Y:S01]  /*0b60*/  UPRMT UR4, UR4, 0x9910, URZ ;  /* 0x0000991004047896 */ /* 0x002fe200080000ff */
[----:B------:R-:W-:-:S05]  /*0b70*/  IMAD.WIDE R8, R7, 0x8, R16 ;  /* 0x0000000807087825 */ /* 0x000fca00078e0210 */
[----:B------:R-:W-:-:S04]  /*0b80*/  IMAD R11, R7, UR4, RZ ;  /* 0x00000004070b7c24 */ /* 0x000fc8000f8e02ff */
[----:B------:R-:W-:Y:S01]  /*0b90*/  IMAD.WIDE R10, R11, 0x8, R2 ;  /* 0x000000080b0a7825 */ /* 0x000fe200078e0202 */
[----:B------:R-:W1:Y:S01]  /*0ba0*/  LDCU.U16 UR4, c[0x0][0x3ba] ;  /* 0x00007740ff0477ac */ /* 0x000e620008000400 */
[----:B---3--:R3:W-:Y:S04]  /*0bb0*/  STG.E.64 desc[UR6][R16.64], R22 ;  /* 0x0000001610007986 */ /* 0x0087e8000c101b06 */
[----:B----4-:R4:W-:Y:S04]  /*0bc0*/  STG.E.64 desc[UR6][R18.64], R20 ;  /* 0x0000001412007986 */ /* 0x0109e8000c101b06 */
[----:B--2---:R-:W2:Y:S04]  /*0bd0*/  LDG.E.64 R26, desc[UR6][R10.64] ;  /* 0x000000060a1a7981 */ /* 0x004ea8000c1e1b00 */
[----:B-----5:R-:W5:Y:S01]  /*0be0*/  LDG.E.64 R24, desc[UR6][R8.64] ;  /* 0x0000000608187981 */ /* 0x020f62000c1e1b00 */
        /* <DEDUP_REMOVED lines=90> */
[----:B-----5:R-:W4:Y:S01]  /*1190*/  LDG.E.64 R24, desc[UR6][R12.64] ;  /* 0x000000060c187981 */ /* 0x020f22000c1e1b00 */
[----:B-1----:R-:W-:Y:S01]  /*11a0*/  UPRMT UR4, UR4, 0x9910, URZ ;  /* 0x0000991004047896 */ /* 0x002fe200080000ff */
[C---:B------:R-:W-:Y:S01]  /*11b0*/  IMAD.WIDE R16, R7.reuse, 0x8, R12 ;  /* 0x0000000807107825 */ /* 0x040fe200078e020c */
[----:B---3--:R-:W1:Y:S04]  /*11c0*/  LDC R11, c[0x0][0x38c] ;  /* 0x0000e300ff0b7b82 */ /* 0x008e680000000800 */
[----:B------:R-:W-:-:S04]  /*11d0*/  IMAD R19, R7, UR4, RZ ;  /* 0x0000000407137c24 */ /* 0x000fc8000f8e02ff */
[----:B------:R-:W-:Y:S01]  /*11e0*/  IMAD.WIDE R18, R19, 0x8, R2 ;  /* 0x0000000813127825 */ /* 0x000fe200078e0202 */
[----:B------:R-:W3:Y:S01]  /*11f0*/  LDCU.U16 UR4, c[0x0][0x3d0] ;  /* 0x00007a00ff0477ac */ /* 0x000ee20008000400 */
[----:B--2---:R-:W-:Y:S04]  /*1200*/  STG.E.64 desc[UR6][R12.64], R26 ;  /* 0x0000001a0c007986 */ /* 0x004fe8000c101b06 */
[----:B----4-:R2:W-:Y:S04]  /*1210*/  STG.E.64 desc[UR6][R14.64], R24 ;  /* 0x000000180e007986 */ /* 0x0105e8000c101b06 */
[----:B------:R-:W4:Y:S04]  /*1220*/  LDG.E.64 R28, desc[UR6][R18.64] ;  /* 0x00000006121c7981 */ /* 0x000f28000c1e1b00 */
[----:B------:R-:W5:Y:S01]  /*1230*/  LDG.E.64 R22, desc[UR6][R16.64] ;  /* 0x0000000610167981 */ /* 0x000f62000c1e1b00 */
[----:B---3--:R-:W-:Y:S01]  /*1240*/  UPRMT UR4, UR4, 0x9910, URZ ;  /* 0x0000991004047896 */ /* 0x008fe200080000ff */
[C---:B------:R-:W-:Y:S01]  /*1250*/  IMAD.WIDE R20, R7.reuse, 0x8, R16 ;  /* 0x0000000807147825 */ /* 0x040fe200078e0210 */
[----:B--2---:R-:W2:Y:S04]  /*1260*/  LDC R15, c[0x0][0x38c] ;  /* 0x0000e300ff0f7b82 */ /* 0x004ea80000000800 */
[----:B------:R-:W-:-:S04]  /*1270*/  IMAD R9, R7, UR4, RZ ;  /* 0x0000000407097c24 */ /* 0x000fc8000f8e02ff */
[----:B------:R-:W-:Y:S01]  /*1280*/  IMAD.WIDE R8, R9, 0x8, R2 ;  /* 0x0000000809087825 */ /* 0x000fe200078e0202 */
[----:B------:R-:W3:Y:S01]  /*1290*/  LDCU.U16 UR4, c[0x0][0x3d2] ;  /* 0x00007a40ff0477ac */ /* 0x000ee20008000400 */
[----:B------:R-:W0:Y:S01]  /*12a0*/  LDC R7, c[0x0][0x38c] ;  /* 0x0000e300ff077b82 */ /* 0x000e220000000800 */
[----:B----4-:R-:W-:Y:S04]  /*12b0*/  STG.E.64 desc[UR6][R16.64], R28 ;  /* 0x0000001c10007986 */ /* 0x010fe8000c101b06 */
[----:B-----5:R4:W-:Y:S04]  /*12c0*/  STG.E.64 desc[UR6][R18.64], R22 ;  /* 0x0000001612007986 */ /* 0x0209e8000c101b06 */
[----:B------:R-:W5:Y:S04]  /*12d0*/  LDG.E.64 R12, desc[UR6][R8.64] ;  /* 0x00000006080c7981 */ /* 0x000f68000c1e1b00 */
[----:B------:R-:W2:Y:S01]  /*12e0*/  LDG.E.64 R24, desc[UR6][R20.64] ;  /* 0x0000000614187981 */ /* 0x000ea2000c1e1b00 */
[----:B---3--:R-:W-:Y:S01]  /*12f0*/  UPRMT UR4, UR4, 0x9910, URZ ;  /* 0x0000991004047896 */ /* 0x008fe200080000ff */
[----:B0-----:R-:W-:-:S05]  /*1300*/  IMAD.WIDE R6, R7, 0x8, R20 ;  /* 0x0000000807067825 */ /* 0x001fca00078e0214 */
[----:B-1----:R-:W-:-:S04]  /*1310*/  IMAD R11, R11, UR4, RZ ;  /* 0x000000040b0b7c24 */ /* 0x002fc8000f8e02ff */
[----:B------:R-:W-:Y:S01]  /*1320*/  IMAD.WIDE R10, R11, 0x8, R2 ;  /* 0x000000080b0a7825 */ /* 0x000fe200078e0202 */
[----:B------:R-:W0:Y:S01]  /*1330*/  LDCU.U16 UR4, c[0x0][0x3d4] ;  /* 0x00007a80ff0477ac */ /* 0x000e220008000400 */
[----:B-----5:R-:W-:Y:S04]  /*1340*/  STG.E.64 desc[UR6][R20.64], R12 ;  /* 0x0000000c14007986 */ /* 0x020fe8000c101b06 */
[----:B--2---:R1:W-:Y:S04]  /*1350*/  STG.E.64 desc[UR6][R8.64], R24 ;  /* 0x0000001808007986 */ /* 0x0043e8000c101b06 */
[----:B----4-:R-:W2:Y:S04]  /*1360*/  LDG.E.64 R18, desc[UR6][R10.64] ;  /* 0x000000060a127981 */ /* 0x010ea8000c1e1b00 */
[----:B------:R-:W3:Y:S01]  /*1370*/  LDG.E.64 R16, desc[UR6][R6.64] ;  /* 0x0000000606107981 */ /* 0x000ee2000c1e1b00 */
[----:B0-----:R-:W-:Y:S01]  /*1380*/  UPRMT UR4, UR4, 0x9910, URZ ;  /* 0x0000991004047896 */ /* 0x001fe200080000ff */
[----:B------:R-:W-:Y:S01]  /*1390*/  IADD3 R0, PT, PT, R5, R0, RZ ;  /* 0x0000000005007210 */ /* 0x000fe20007ffe0ff */
[----:B-1----:R-:W0:Y:S04]  /*13a0*/  LDC R9, c[0x0][0x38c] ;  /* 0x0000e300ff097b82 */ /* 0x002e280000000800 */
[----:B------:R-:W-:-:S02]  /*13b0*/  IMAD R15, R15, UR4, RZ ;  /* 0x000000040f0f7c24 */ /* 0x000fc4000f8e02ff */
[----:B------:R-:W-:-:S04]  /*13c0*/  IMAD.WIDE R12, R0, 0x8, R2 ;  /* 0x00000008000c7825 */ /* 0x000fc800078e0202 */
[----:B------:R-:W-:Y:S01]  /*13d0*/  IMAD.WIDE R14, R15, 0x8, R2 ;  /* 0x000000080f0e7825 */ /* 0x000fe200078e0202 */
[----:B------:R-:W1:Y:S01]  /*13e0*/  LDCU.U16 UR4, c[0x0][0x3d6] ;  /* 0x00007ac0ff0477ac */ /* 0x000e620008000400 */
[----:B------:R-:W4:Y:S01]  /*13f0*/  LDC R25, c[0x0][0x38c] ;  /* 0x0000e300ff197b82 */ /* 0x000f220000000800 */
[----:B--2---:R4:W-:Y:S04]  /*1400*/  STG.E.64 desc[UR6][R6.64], R18 ;  /* 0x0000001206007986 */ /* 0x0049e8000c101b06 */
[----:B---3--:R2:W-:Y:S04]  /*1410*/  STG.E.64 desc[UR6][R10.64], R16 ;  /* 0x000000100a007986 */ /* 0x0085e8000c101b06 */
[----:B------:R-:W3:Y:S04]  /*1420*/  LDG.E.64 R22, desc[UR6][R14.64] ;  /* 0x000000060e167981 */ /* 0x000ee8000c1e1b00 */
[----:B------:R-:W5:Y:S01]  /*1430*/  LDG.E.64 R20, desc[UR6][R12.64] ;  /* 0x000000060c147981 */ /* 0x000f62000c1e1b00 */
[----:B-1----:R-:W-:Y:S01]  /*1440*/  UPRMT UR4, UR4, 0x9910, URZ ;  /* 0x0000991004047896 */ /* 0x002fe200080000ff */
[----:B----4-:R-:W-:-:S02]  /*1450*/  IMAD.WIDE R6, R25, 0x8, R12 ;  /* 0x0000000819067825 */ /* 0x010fc400078e020c */
[----:B------:R-:W1:Y:S03]  /*1460*/  LDC R25, c[0x0][0x38c] ;  /* 0x0000e300ff197b82 */ /* 0x000e660000000800 */
[----:B0-----:R-:W-:-:S04]  /*1470*/  IMAD R9, R9, UR4, RZ ;  /* 0x0000000409097c24 */ /* 0x001fc8000f8e02ff */
[----:B------:R-:W-:Y:S01]  /*1480*/  IMAD.WIDE R8, R9, 0x8, R2 ;  /* 0x0000000809087825 */ /* 0x000fe200078e0202 */
[----:B------:R-:W0:Y:S01]  /*1490*/  LDCU.U16 UR4, c[0x0][0x3d8] ;  /* 0x00007b00ff0477ac */ /* 0x000e220008000400 */
[----:B--2---:R-:W2:Y:S01]  /*14a0*/  LDC R11, c[0x0][0x38c] ;  /* 0x0000e300ff0b7b82 */ /* 0x004ea20000000800 */
[----:B---3--:R1:W-:Y:S04]  /*14b0*/  STG.E.64 desc[UR6][R12.64], R22 ;  /* 0x000000160c007986 */ /* 0x0083e8000c101b06 */
[----:B-----5:R3:W-:Y:S04]  /*14c0*/  STG.E.64 desc[UR6][R14.64], R20 ;  /* 0x000000140e007986 */ /* 0x0207e8000c101b06 */
[----:B------:R-:W4:Y:S04]  /*14d0*/  LDG.E.64 R18, desc[UR6][R8.64] ;  /* 0x0000000608127981 */ /* 0x000f28000c1e1b00 */
[----:B------:R-:W5:Y:S01]  /*14e0*/  LDG.E.64 R16, desc[UR6][R6.64] ;  /* 0x0000000606107981 */ /* 0x000f62000c1e1b00 */
[----:B0-----:R-:W-:Y:S01]  /*14f0*/  UPRMT UR4, UR4, 0x9910, URZ ;  /* 0x0000991004047896 */ /* 0x001fe200080000ff */
[----:B-1----:R-:W-:-:S02]  /*1500*/  IMAD.WIDE R12, R25, 0x8, R6 ;  /* 0x00000008190c7825 */ /* 0x002fc400078e0206 */
[----:B------:R-:W0:Y:S03]  /*1510*/  LDC R25, c[0x0][0x38c] ;  /* 0x0000e300ff197b82 */ /* 0x000e260000000800 */
[----:B--2---:R-:W-:-:S04]  /*1520*/  IMAD R11, R11, UR4, RZ ;  /* 0x000000040b0b7c24 */ /* 0x004fc8000f8e02ff */
[----:B------:R-:W-:Y:S01]  /*1530*/  IMAD.WIDE R10, R11, 0x8, R2 ;  /* 0x000000080b0a7825 */ /* 0x000fe200078e0202 */
[----:B------:R-:W1:Y:S01]  /*1540*/  LDCU.U16 UR4, c[0x0][0x3da] ;  /* 0x00007b40ff0477ac */ /* 0x000e620008000400 */
[----:B---3--:R-:W2:Y:S01]  /*1550*/  LDC R15, c[0x0][0x38c] ;  /* 0x0000e300ff0f7b82 */ /* 0x008ea20000000800 */
[----:B----4-:R0:W-:Y:S04]  /*1560*/  STG.E.64 desc[UR6][R6.64], R18 ;  /* 0x0000001206007986 */ /* 0x0101e8000c101b06 */
[----:B-----5:R3:W-:Y:S04]  /*1570*/  STG.E.64 desc[UR6][R8.64], R16 ;  /* 0x0000001008007986 */ /* 0x0207e8000c101b06 */
[----:B------:R-:W4:Y:S04]  /*1580*/  LDG.E.64 R22, desc[UR6][R10.64] ;  /* 0x000000060a167981 */ /* 0x000f28000c1e1b00 */
[----:B------:R-:W5:Y:S01]  /*1590*/  LDG.E.64 R20, desc[UR6][R12.64] ;  /* 0x000000060c147981 */ /* 0x000f62000c1e1b00 */
[----:B-1----:R-:W-:Y:S01]  /*15a0*/  UPRMT UR4, UR4, 0x9910, URZ ;  /* 0x0000991004047896 */ /* 0x002fe200080000ff */
[----:B0-----:R-:W-:-:S02]  /*15b0*/  IMAD.WIDE R6, R25, 0x8, R12 ;  /* 0x0000000819067825 */ /* 0x001fc400078e020c */
        /* <DEDUP_REMOVED lines=43> */
[----:B0-----:R-:W-:Y:S01]  /*1870*/  IMAD.WIDE R6, R25, 0x8, R12 ;  /* 0x0000000819067825 */ /* 0x001fe200078e020c */
[----:B---3--:R-:W0:Y:S04]  /*1880*/  LDC R17, c[0x0][0x38c] ;  /* 0x0000e300ff117b82 */ /* 0x008e280000000800 */
[----:B--2---:R-:W-:-:S04]  /*1890*/  IMAD R9, R9, UR4, RZ ;  /* 0x0000000409097c24 */ /* 0x004fc8000f8e02ff */
[----:B------:R-:W-:Y:S01]  /*18a0*/  IMAD.WIDE R8, R9, 0x8, R2 ;  /* 0x0000000809087825 */ /* 0x000fe200078e0202 */
[----:B------:R-:W1:Y:S01]  /*18b0*/  LDCU.U16 UR4, c[0x0][0x3e4] ;  /* 0x00007c80ff0477ac */ /* 0x000e620008000400 */
[----:B----4-:R2:W-:Y:S04]  /*18c0*/  STG.E.64 desc[UR6][R12.64], R22 ;  /* 0x000000160c007986 */ /* 0x0105e8000c101b06 */
[----:B-----5:R3:W-:Y:S04]  /*18d0*/  STG.E.64 desc[UR6][R14.64], R20 ;  /* 0x000000140e007986 */ /* 0x0207e8000c101b06 */
[----:B------:R-:W4:Y:S04]  /*18e0*/  LDG.E.64 R24, desc[UR6][R8.64] ;  /* 0x0000000608187981 */ /* 0x000f28000c1e1b00 */
[----:B------:R-:W5:Y:S01]  /*18f0*/  LDG.E.64 R18, desc[UR6][R6.64] ;  /* 0x0000000606127981 */ /* 0x000f62000c1e1b00 */
[----:B-1----:R-:W-:Y:S01]  /*1900*/  UPRMT UR4, UR4, 0x9910, URZ ;  /* 0x0000991004047896 */ /* 0x002fe200080000ff */
[----:B------:R-:W-:Y:S01]  /*1910*/  IADD3 R0, PT, PT, R5, R0, RZ ;  /* 0x0000000005007210 */ /* 0x000fe20007ffe0ff */
[----:B--2---:R-:W1:Y:S04]  /*1920*/  LDC R13, c[0x0][0x38c] ;  /* 0x0000e300ff0d7b82 */ /* 0x004e680000000800 */
[----:B0-----:R-:W-:-:S02]  /*1930*/  IMAD R17, R17, UR4, RZ ;  /* 0x0000000411117c24 */ /* 0x001fc4000f8e02ff */
[--C-:B------:R-:W-:Y:S02]  /*1940*/  IMAD.WIDE R10, R0, 0x8, R2.reuse ;  /* 0x00000008000a7825 */ /* 0x100fe400078e0202 */
[----:B------:R-:W0:Y:S02]  /*1950*/  LDC R23, c[0x0][0x38c] ;  /* 0x0000e300ff177b82 */ /* 0x000e240000000800 */
[----:B------:R-:W-:Y:S01]  /*1960*/  IMAD.WIDE R16, R17, 0x8, R2 ;  /* 0x0000000811107825 */ /* 0x000fe200078e0202 */
[----:B------:R-:W2:Y:S01]  /*1970*/  LDCU.U16 UR4, c[0x0][0x3e6] ;  /* 0x00007cc0ff0477ac */ /* 0x000ea20008000400 */
[----:B----4-:R0:W-:Y:S04]  /*1980*/  STG.E.64 desc[UR6][R6.64], R24 ;  /* 0x0000001806007986 */ /* 0x0101e8000c101b06 */
[----:B-----5:R4:W-:Y:S04]  /*1990*/  STG.E.64 desc[UR6][R8.64], R18 ;  /* 0x0000001208007986 */ /* 0x0209e8000c101b06 */
[----:B---3--:R-:W3:Y:S04]  /*19a0*/  LDG.E.64 R20, desc[UR6][R16.64] ;  /* 0x0000000610147981 */ /* 0x008ee8000c1e1b00 */
[----:B------:R-:W5:Y:S01]  /*19b0*/  LDG.E.64 R14, desc[UR6][R10.64] ;  /* 0x000000060a0e7981 */ /* 0x000f62000c1e1b00 */
[----:B--2---:R-:W-:Y:S01]  /*19c0*/  UPRMT UR4, UR4, 0x9910, URZ ;  /* 0x0000991004047896 */ /* 0x004fe200080000ff */
[----:B0-----:R-:W-:Y:S01]  /*19d0*/  IMAD.WIDE R6, R23, 0x8, R10 ;  /* 0x0000000817067825 */ /* 0x001fe200078e020a */
[----:B------:R-:W0:Y:S04]  /*19e0*/  LDC R25, c[0x0][0x38c] ;  /* 0x0000e300ff197b82 */ /* 0x000e280000000800 */
[----:B-1----:R-:W-:-:S04]  /*19f0*/  IMAD R13, R13, UR4, RZ ;  /* 0x000000040d0d7c24 */ /* 0x002fc8000f8e02ff */
[----:B------:R-:W-:Y:S01]  /*1a00*/  IMAD.WIDE R12, R13, 0x8, R2 ;  /* 0x000000080d0c7825 */ /* 0x000fe200078e0202 */
[----:B------:R-:W1:Y:S01]  /*1a10*/  LDCU.U16 UR4, c[0x0][0x3e8] ;  /* 0x00007d00ff0477ac */ /* 0x000e620008000400 */
[----:B----4-:R-:W2:Y:S01]  /*1a20*/  LDC R9, c[0x0][0x38c] ;  /* 0x0000e300ff097b82 */ /* 0x010ea20000000800 */
[----:B---3--:R0:W-:Y:S04]  /*1a30*/  STG.E.64 desc[UR6][R10.64], R20 ;  /* 0x000000140a007986 */ /* 0x0081e8000c101b06 */
        /* <DEDUP_REMOVED lines=53> */
[----:B------:R-:W2:Y:S01]  /*1d90*/  LDC R13, c[0x0][0x38c] ;  /* 0x0000e300ff0d7b82 */ /* 0x000ea20000000800 */
[----:B----4-:R2:W-:Y:S04]  /*1da0*/  STG.E.64 desc[UR6][R6.64], R22 ;  /* 0x0000001606007986 */ /* 0x0105e8000c101b06 */
[----:B-----5:R3:W-:Y:S04]  /*1db0*/  STG.E.64 desc[UR6][R16.64], R18 ;  /* 0x0000001210007986 */ /* 0x0207e8000c101b06 */
[----:B------:R-:W4:Y:S04]  /*1dc0*/  LDG.E.64 R24, desc[UR6][R14.64] ;  /* 0x000000060e187981 */ /* 0x000f28000c1e1b00 */
[----:B------:R-:W5:Y:S01]  /*1dd0*/  LDG.E.64 R20, desc[UR6][R10.64] ;  /* 0x000000060a147981 */ /* 0x000f62000c1e1b00 */
[----:B-1----:R-:W-:Y:S01]  /*1de0*/  UPRMT UR4, UR4, 0x9910, URZ ;  /* 0x0000991004047896 */ /* 0x002fe200080000ff */
[----:B--2---:R-:W-:-:S02]  /*1df0*/  IMAD.WIDE R6, R13, 0x8, R10 ;  /* 0x000000080d067825 */ /* 0x004fc400078e020a */
[----:B------:R-:W1:Y:S03]  /*1e00*/  LDC R13, c[0x0][0x38c] ;  /* 0x0000e300ff0d7b82 */ /* 0x000e660000000800 */
[----:B0-----:R-:W-:-:S04]  /*1e10*/  IMAD R9, R9, UR4, RZ ;  /* 0x0000000409097c24 */ /* 0x001fc8000f8e02ff */
[----:B------:R-:W-:Y:S01]  /*1e20*/  IMAD.WIDE R8, R9, 0x8, R2 ;  /* 0x0000000809087825 */ /* 0x000fe200078e0202 */
[----:B------:R-:W0:Y:S01]  /*1e30*/  LDCU.U16 UR4, c[0x0][0x3f4] ;  /* 0x00007e80ff0477ac */ /* 0x000e220008000400 */
[----:B----4-:R2:W-:Y:S04]  /*1e40*/  STG.E.64 desc[UR6][R10.64], R24 ;  /* 0x000000180a007986 */ /* 0x0105e8000c101b06 */
[----:B-----5:R4:W-:Y:S04]  /*1e50*/  STG.E.64 desc[UR6][R14.64], R20 ;  /* 0x000000140e007986 */ /* 0x0209e8000c101b06 */
[----:B---3--:R-:W3:Y:S04]  /*1e60*/  LDG.E.64 R18, desc[UR6][R8.64] ;  /* 0x0000000608127981 */ /* 0x008ee8000c1e1b00 */
[----:B------:R-:W5:Y:S01]  /*1e70*/  LDG.E.64 R16, desc[UR6][R6.64] ;  /* 0x0000000606107981 */ /* 0x000f62000c1e1b00 */
[----:B0-----:R-:W-:Y:S01]  /*1e80*/  UPRMT UR4, UR4, 0x9910, URZ ;  /* 0x0000991004047896 */ /* 0x001fe200080000ff */
[----:B------:R-:W-:Y:S01]  /*1e90*/  IADD3 R0, PT, PT, R5, R0, RZ ;  /* 0x0000000005007210 */ /* 0x000fe20007ffe0ff */
[----:B--2---:R-:W0:Y:S04]  /*1ea0*/  LDC R25, c[0x0][0x38c] ;  /* 0x0000e300ff197b82 */ /* 0x004e280000000800 */
[----:B-1----:R-:W-:-:S02]  /*1eb0*/  IMAD R13, R13, UR4, RZ ;  /* 0x000000040d0d7c24 */ /* 0x002fc4000f8e02ff */
[--C-:B------:R-:W-:Y:S02]  /*1ec0*/  IMAD.WIDE R10, R0, 0x8, R2.reuse ;  /* 0x00000008000a7825 */ /* 0x100fe400078e0202 */
[----:B----4-:R-:W1:Y:S02]  /*1ed0*/  LDC R15, c[0x0][0x38c] ;  /* 0x0000e300ff0f7b82 */ /* 0x010e640000000800 */
[----:B------:R-:W-:Y:S01]  /*1ee0*/  IMAD.WIDE R12, R13, 0x8, R2 ;  /* 0x000000080d0c7825 */ /* 0x000fe200078e0202 */
[----:B------:R-:W2:Y:S01]  /*1ef0*/  LDCU.U16 UR4, c[0x0][0x3f6] ;  /* 0x00007ec0ff0477ac */ /* 0x000ea20008000400 */
[----:B---3--:R0:W-:Y:S04]  /*1f00*/  STG.E.64 desc[UR6][R6.64], R18 ;  /* 0x0000001206007986 */ /* 0x0081e8000c101b06 */
[----:B-----5:R3:W-:Y:S04]  /*1f10*/  STG.E.64 desc[UR6][R8.64], R16 ;  /* 0x0000001008007986 */ /* 0x0207e8000c101b06 */
[----:B------:R-:W4:Y:S04]  /*1f20*/  LDG.E.64 R22, desc[UR6][R12.64] ;  /* 0x000000060c167981 */ /* 0x000f28000c1e1b00 */
[----:B------:R-:W5:Y:S01]  /*1f30*/  LDG.E.64 R20, desc[UR6][R10.64] ;  /* 0x000000060a147981 */ /* 0x000f62000c1e1b00 */
[----:B--2---:R-:W-:Y:S01]  /*1f40*/  UPRMT UR4, UR4, 0x9910, URZ ;  /* 0x0000991004047896 */ /* 0x004fe200080000ff */
[----:B0-----:R-:W-:-:S02]  /*1f50*/  IMAD.WIDE R6, R25, 0x8, R10 ;  /* 0x0000000819067825 */ /* 0x001fc400078e020a */
[----:B------:R-:W0:Y:S03]  /*1f60*/  LDC R25, c[0x0][0x38c] ;  /* 0x0000e300ff197b82 */ /* 0x000e260000000800 */
[----:B-1----:R-:W-:-:S04]  /*1f70*/  IMAD R15, R15, UR4, RZ ;  /* 0x000000040f0f7c24 */ /* 0x002fc8000f8e02ff */
        /* <DEDUP_REMOVED lines=30> */
[----:B--2---:R-:W-:Y:S01]  /*2160*/  IMAD.WIDE R10, R17, 0x8, R6 ;  /* 0x00000008110a7825 */ /* 0x004fe200078e0206 */
[----:B------:R-:W1:Y:S04]  /*2170*/  LDC R23, c[0x0][0x38c] ;  /* 0x0000e300ff177b82 */ /* 0x000e680000000800 */
[----:B0-----:R-:W-:-:S04]  /*2180*/  IMAD R15, R15, UR4, RZ ;  /* 0x000000040f0f7c24 */ /* 0x001fc8000f8e02ff */
[----:B------:R-:W-:Y:S01]  /*2190*/  IMAD.WIDE R14, R15, 0x8, R2 ;  /* 0x000000080f0e7825 */ /* 0x000fe200078e0202 */
[----:B------:R-:W0:Y:S01]  /*21a0*/  LDCU.U16 UR4, c[0x0][0x3fe] ;  /* 0x00007fc0ff0477ac */ /* 0x000e220008000400 */
[----:B------:R-:W2:Y:S01]  /*21b0*/  LDC R17, c[0x0][0x38c] ;  /* 0x0000e300ff117b82 */ /* 0x000ea20000000800 */
[----:B----4-:R1:W-:Y:S04]  /*21c0*/  STG.E.64 desc[UR6][R6.64], R24 ;  /* 0x0000001806007986 */ /* 0x0103e8000c101b06 */
[----:B-----5:R4:W-:Y:S04]  /*21d0*/  STG.E.64 desc[UR6][R12.64], R18 ;  /* 0x000000120c007986 */ /* 0x0209e8000c101b06 */
[----:B---3--:R-:W3:Y:S04]  /*21e0*/  LDG.E.64 R20, desc[UR6][R14.64] ;  /* 0x000000060e147981 */ /* 0x008ee8000c1e1b00 */
[----:B------:R-:W5:Y:S01]  /*21f0*/  LDG.E.64 R8, desc[UR6][R10.64] ;  /* 0x000000060a087981 */ /* 0x000f62000c1e1b00 */
[----:B0-----:R-:W-:Y:S01]  /*2200*/  UPRMT UR4, UR4, 0x9910, URZ ;  /* 0x0000991004047896 */ /* 0x001fe200080000ff */
[----:B-1----:R-:W-:Y:S01]  /*2210*/  IMAD.WIDE R6, R23, 0x8, R10 ;  /* 0x0000000817067825 */ /* 0x002fe200078e020a */
[----:B------:R-:W0:Y:S04]  /*2220*/  LDC R25, c[0x0][0x38c] ;  /* 0x0000e300ff197b82 */ /* 0x000e280000000800 */
[----:B--2---:R-:W-:-:S04]  /*2230*/  IMAD R17, R17, UR4, RZ ;  /* 0x0000000411117c24 */ /* 0x004fc8000f8e02ff */
        /* <DEDUP_REMOVED lines=19> */
[----:B0-----:R-:W-:-:S05]  /*2370*/  IMAD.WIDE R6, R25, 0x8, R10 ;  /* 0x0000000819067825 */ /* 0x001fca00078e020a */
[----:B--2---:R-:W-:-:S04]  /*2380*/  IMAD R9, R9, UR4, RZ ;  /* 0x0000000409097c24 */ /* 0x004fc8000f8e02ff */
[----:B------:R-:W-:Y:S01]  /*2390*/  IMAD.WIDE R8, R9, 0x8, R2 ;  /* 0x0000000809087825 */ /* 0x000fe200078e0202 */
[----:B------:R-:W0:Y:S01]  /*23a0*/  LDCU.U16 UR4, c[0x0][0x404] ;  /* 0x00008080ff0477ac */ /* 0x000e220008000400 */
[----:B----4-:R1:W-:Y:S04]  /*23b0*/  STG.E.64 desc[UR6][R10.64], R14 ;  /* 0x0000000e0a007986 */ /* 0x0103e8000c101b06 */
[----:B-----5:R2:W-:Y:S04]  /*23c0*/  STG.E.64 desc[UR6][R12.64], R20 ;  /* 0x000000140c007986 */ /* 0x0205e8000c101b06 */
[----:B------:R-:W4:Y:S04]  /*23d0*/  LDG.E.64 R24, desc[UR6][R8.64] ;  /* 0x0000000608187981 */ /* 0x000f28000c1e1b00 */
[----:B------:R-:W5:Y:S01]  /*23e0*/  LDG.E.64 R22, desc[UR6][R6.64] ;  /* 0x0000000606167981 */ /* 0x000f62000c1e1b00 */
[----:B0-----:R-:W-:Y:S01]  /*23f0*/  UPRMT UR4, UR4, 0x9910, URZ ;  /* 0x0000991004047896 */ /* 0x001fe200080000ff */
[----:B---3--:R-:W-:Y:S01]  /*2400*/  IADD3 R17, PT, PT, R5, R0, RZ ;  /* 0x0000000005117210 */ /* 0x008fe20007ffe0ff */
[----:B-1----:R-:W0:Y:S04]  /*2410*/  LDC R11, c[0x0][0x38c] ;  /* 0x0000e300ff0b7b82 */ /* 0x002e280000000800 */
[----:B------:R-:W-:-:S02]  /*2420*/  IMAD R5, R4, UR4, RZ ;  /* 0x0000000404057c24 */ /* 0x000fc4000f8e02ff */
[--C-:B------:R-:W-:Y:S02]  /*2430*/  IMAD.WIDE R14, R17, 0x8, R2.reuse ;  /* 0x00000008110e7825 */ /* 0x100fe400078e0202 */
[----:B--2---:R-:W1:Y:S02]  /*2440*/  LDC R13, c[0x0][0x38c] ;  /* 0x0000e300ff0d7b82 */ /* 0x004e640000000800 */
[----:B------:R-:W-:Y:S01]  /*2450*/  IMAD.WIDE R4, R5, 0x8, R2 ;  /* 0x0000000805047825 */ /* 0x000fe200078e0202 */
[----:B------:R-:W2:Y:S01]  /*2460*/  LDCU.U16 UR4, c[0x0][0x406] ;  /* 0x000080c0ff0477ac */ /* 0x000ea20008000400 */
[----:B----4-:R3:W-:Y:S04]  /*2470*/  STG.E.64 desc[UR6][R6.64], R24 ;  /* 0x0000001806007986 */ /* 0x0107e8000c101b06 */
[----:B-----5:R4:W-:Y:S04]  /*2480*/  STG.E.64 desc[UR6][R8.64], R22 ;  /* 0x0000001608007986 */ /* 0x0209e8000c101b06 */
[----:B------:R-:W5:Y:S04]  /*2490*/  LDG.E.64 R18, desc[UR6][R4.64] ;  /* 0x0000000604127981 */ /* 0x000f68000c1e1b00 */
[----:B------:R-:W5:Y:S01]  /*24a0*/  LDG.E.64 R16, desc[UR6][R14.64] ;  /* 0x000000060e107981 */ /* 0x000f62000c1e1b00 */
[----:B--2---:R-:W-:Y:S01]  /*24b0*/  UPRMT UR4, UR4, 0x9910, URZ ;  /* 0x0000991004047896 */ /* 0x004fe200080000ff */
[----:B-1----:R-:W-:Y:S01]  /*24c0*/  IMAD.WIDE R12, R13, 0x8, R14 ;  /* 0x000000080d0c7825 */ /* 0x002fe200078e020e */
[----:B---3--:R-:W1:Y:S04]  /*24d0*/  LDC R7, c[0x0][0x38c] ;  /* 0x0000e300ff077b82 */ /* 0x008e680000000800 */
[----:B0-----:R-:W-:-:S04]  /*24e0*/  IMAD R11, R11, UR4, RZ ;  /* 0x000000040b0b7c24 */ /* 0x001fc8000f8e02ff */
[----:B------:R-:W-:Y:S01]  /*24f0*/  IMAD.WIDE R10, R11, 0x8, R2 ;  /* 0x000000080b0a7825 */ /* 0x000fe200078e0202 */
[----:B------:R-:W0:Y:S01]  /*2500*/  LDCU.U16 UR4, c[0x0][0x408] ;  /* 0x00008100ff0477ac */ /* 0x000e220008000400 */
[----:B----4-:R-:W2:Y:S01]  /*2510*/  LDC R23, c[0x0][0x38c] ;  /* 0x0000e300ff177b82 */ /* 0x010ea20000000800 */
[----:B-----5:R2:W-:Y:S04]  /*2520*/  STG.E.64 desc[UR6][R14.64], R18 ;  /* 0x000000120e007986 */ /* 0x0205e8000c101b06 */
[----:B------:R3:W-:Y:S04]  /*2530*/  STG.E.64 desc[UR6][R4.64], R16 ;  /* 0x0000001004007986 */ /* 0x0007e8000c101b06 */
[----:B------:R-:W4:Y:S04]  /*2540*/  LDG.E.64 R20, desc[UR6][R10.64] ;  /* 0x000000060a147981 */ /* 0x000f28000c1e1b00 */
[----:B------:R-:W5:Y:S01]  /*2550*/  LDG.E.64 R8, desc[UR6][R12.64] ;  /* 0x000000060c087981 */ /* 0x000f62000c1e1b00 */
[----:B0-----:R-:W-:Y:S01]  /*2560*/  UPRMT UR4, UR4, 0x9910, URZ ;  /* 0x0000991004047896 */ /* 0x001fe200080000ff */
[----:B--2---:R-:W-:-:S02]  /*2570*/  IMAD.WIDE R14, R23, 0x8, R12 ;  /* 0x00000008170e7825 */ /* 0x004fc400078e020c */
        /* <DEDUP_REMOVED lines=18> */
[----:B------:R-:W5:Y:S04]  /*26a0*/  LDG.E.64 R22, desc[UR6][R4.64] ;  /* 0x0000000604167981 */ /* 0x000f68000c1e1b00 */
[----:B------:R-:W5:Y:S01]  /*26b0*/  LDG.E.64 R20, desc[UR6][R12.64] ;  /* 0x000000060c147981 */ /* 0x000f62000c1e1b00 */
[----:B-1----:R-:W-:Y:S01]  /*26c0*/  UPRMT UR4, UR4, 0x9910, URZ ;  /* 0x0000991004047896 */ /* 0x002fe200080000ff */
[----:B--2---:R-:W-:Y:S01]  /*26d0*/  IMAD.WIDE R10, R11, 0x8, R12 ;  /* 0x000000080b0a7825 */ /* 0x004fe200078e020c */
        /* <DEDUP_REMOVED lines=10> */
[----:B-1----:R-:W-:Y:S01]  /*2780*/  IMAD.WIDE R12, R19, 0x8, R10 ;  /* 0x00000008130c7825 */ /* 0x002fe200078e020a */
[----:B------:R-:W0:Y:S04]  /*2790*/  LDC R23, c[0x0][0x38c] ;  /* 0x0000e300ff177b82 */ /* 0x000e280000000800 */
        /* <DEDUP_REMOVED lines=17> */
[----:B------:R-:W5:Y:S04]  /*28b0*/  LDG.E.64 R16, desc[UR6][R4.64] ;  /* 0x0000000604107981 */ /* 0x000f68000c1e1b00 */
[----:B------:R-:W3:Y:S01]  /*28c0*/  LDG.E.64 R14, desc[UR6][R10.64] ;  /* 0x000000060a0e7981 */ /* 0x000ee2000c1e1b00 */
[----:B-1----:R-:W-:-:S06]  /*28d0*/  UPRMT UR4, UR4, 0x9910, URZ ;  /* 0x0000991004047896 */ /* 0x002fcc00080000ff */
[----:B--2---:R-:W-:-:S04]  /*28e0*/  IMAD R9, R9, UR4, RZ ;  /* 0x0000000409097c24 */ /* 0x004fc8000f8e02ff */
[----:B------:R-:W-:-:S04]  /*28f0*/  IMAD.WIDE R8, R9, 0x8, R2 ;  /* 0x0000000809087825 */ /* 0x000fc800078e0202 */
[----:B0-----:R-:W-:Y:S01]  /*2900*/  IMAD.WIDE R2, R23, 0x8, R10 ;  /* 0x0000000817027825 */ /* 0x001fe200078e020a */
[----:B-----5:R-:W-:Y:S04]  /*2910*/  STG.E.64 desc[UR6][R10.64], R16 ;  /* 0x000000100a007986 */ /* 0x020fe8000c101b06 */
[----:B---3--:R-:W-:Y:S04]  /*2920*/  STG.E.64 desc[UR6][R4.64], R14 ;  /* 0x0000000e04007986 */ /* 0x008fe8000c101b06 */
[----:B------:R-:W2:Y:S04]  /*2930*/  LDG.E.64 R12, desc[UR6][R8.64] ;  /* 0x00000006080c7981 */ /* 0x000ea8000c1e1b00 */
[----:B----4-:R-:W3:Y:S04]  /*2940*/  LDG.E.64 R6, desc[UR6][R2.64] ;  /* 0x0000000602067981 */ /* 0x010ee8000c1e1b00 */
[----:B--2---:R-:W-:Y:S04]  /*2950*/  STG.E.64 desc[UR6][R2.64], R12 ;  /* 0x0000000c02007986 */ /* 0x004fe8000c101b06 */
[----:B---3--:R-:W-:Y:S01]  /*2960*/  STG.E.64 desc[UR6][R8.64], R6 ;  /* 0x0000000608007986 */ /* 0x008fe2000c101b06 */
[----:B------:R-:W-:Y:S05]  /*2970*/  EXIT ;  /* 0x000000000000794d */ /* 0x000fea0003800000 */
.L_x_0:
[----:B------:R-:W-:-:S00]  /*2980*/  BRA `(.L_x_0) ;  /* 0xfffffffc00fc7947 */ /* 0x000fc0000383ffff */
[----:B------:R-:W-:-:S00]  /*2990*/  NOP ;  /* 0x0000000000007918 */ /* 0x000fc00000000000 */
        /* <DEDUP_REMOVED lines=14> */
.L_x_1:


//--------------------- .nv.shared.reserved.0     --------------------------
	.section	.nv.shared.reserved.0,"aw",@nobits
	.weak		__nv_reservedSMEM_offset_0_alias
	.size		__nv_reservedSMEM_offset_0_alias, 0, 64
	.other		__nv_reservedSMEM_offset_0_alias,@"STO_CUDA_RESERVED_SHARED STV_DEFAULT"
__nv_reservedSMEM_offset_0_alias:
	.zero		0
	.zero		64


//--------------------- .nv.constant0._Z9mydlaswp_15claswp_params_t --------------------------
	.section	.nv.constant0._Z9mydlaswp_15claswp_params_t,"a",@progbits
	.sectionflags	@""
	.align	4
.nv.constant0._Z9mydlaswp_15claswp_params_t:
	.zero		1048


//--------------------- SYMBOLS --------------------------

	.type		.nv.reservedSmem.offset0,@object
	.size		.nv.reservedSmem.offset0,0x4
